	.headerflags	@"EF_CUDA_TEXMODE_UNIFIED EF_CUDA_64BIT_ADDRESS EF_CUDA_ACCELERATORS EF_CUDA_SM90 EF_CUDA_VIRTUAL_SM(EF_CUDA_SM90)"
	.elftype	@"ET_EXEC"


//--------------------- .nv.info                  --------------------------
	.section	.nv.info,"",@"SHT_CUDA_INFO"
	.align	4


	//----- nvinfo : EIATTR_REGCOUNT
	.align		4
        /*0000*/ 	.byte	0x04, 0x2f
        /*0002*/ 	.short	(.L_1 - .L_0)
	.align		4
.L_0:
        /*0004*/ 	.word	index@(triton_poi_fused__to_copy__unsafe_index_add_arange_clamp_mul_sub_0)
        /*0008*/ 	.word	0x00000020


	//----- nvinfo : EIATTR_MIN_STACK_SIZE
	.align		4
.L_1:
        /*000c*/ 	.byte	0x04, 0x12
        /*000e*/ 	.short	(.L_3 - .L_2)
	.align		4
.L_2:
        /*0010*/ 	.word	index@(triton_poi_fused__to_copy__unsafe_index_add_arange_clamp_mul_sub_0)
        /*0014*/ 	.word	0x00000000


	//----- nvinfo : EIATTR_FRAME_SIZE
	.align		4
.L_3:
        /*0018*/ 	.byte	0x04, 0x11
        /*001a*/ 	.short	(.L_5 - .L_4)
	.align		4
.L_4:
        /*001c*/ 	.word	index@(triton_poi_fused__to_copy__unsafe_index_add_arange_clamp_mul_sub_0)
        /*0020*/ 	.word	0x00000000


	//----- nvinfo : EIATTR_MIN_STACK_SIZE
	.align		4
.L_5:
        /*0024*/ 	.byte	0x04, 0x12
        /*0026*/ 	.short	(.L_7 - .L_6)
	.align		4
.L_6:
        /*0028*/ 	.word	index@(triton_poi_fused__to_copy__unsafe_index_add_arange_clamp_mul_sub_0)
        /*002c*/ 	.word	0x00000000
.L_7:


//--------------------- .nv.info.triton_poi_fused__to_copy__unsafe_index_add_arange_clamp_mul_sub_0 --------------------------
	.section	.nv.info.triton_poi_fused__to_copy__unsafe_index_add_arange_clamp_mul_sub_0,"",@"SHT_CUDA_INFO"
	.sectionflags	@""
	.align	4


	//----- nvinfo : EIATTR_CUDA_API_VERSION
	.align		4
        /*0000*/ 	.byte	0x04, 0x37
        /*0002*/ 	.short	(.L_9 - .L_8)
.L_8:
        /*0004*/ 	.word	0x0000007c


	//----- nvinfo : EIATTR_KPARAM_INFO
	.align		4
.L_9:
        /*0008*/ 	.byte	0x04, 0x17
        /*000a*/ 	.short	(.L_11 - .L_10)
.L_10:
        /*000c*/ 	.word	0x00000000
        /*0010*/ 	.short	0x0002
        /*0012*/ 	.short	0x0010
        /*0014*/ 	.byte	0x00, 0xf0, 0x11, 0x00


	//----- nvinfo : EIATTR_KPARAM_INFO
	.align		4
.L_11:
        /*0018*/ 	.byte	0x04, 0x17
        /*001a*/ 	.short	(.L_13 - .L_12)
.L_12:
        /*001c*/ 	.word	0x00000000
        /*0020*/ 	.short	0x0001
        /*0022*/ 	.short	0x0008
        /*0024*/ 	.byte	0x00, 0xf4, 0x21, 0x00


	//----- nvinfo : EIATTR_KPARAM_INFO
	.align		4
.L_13:
        /*0028*/ 	.byte	0x04, 0x17
        /*002a*/ 	.short	(.L_15 - .L_14)
.L_14:
        /*002c*/ 	.word	0x00000000
        /*0030*/ 	.short	0x0000
        /*0032*/ 	.short	0x0000
        /*0034*/ 	.byte	0x00, 0xf4, 0x21, 0x00


	//----- nvinfo : EIATTR_SPARSE_MMA_MASK
	.align		4
.L_15:
        /*0038*/ 	.byte	0x03, 0x50
        /*003a*/ 	.short	0x0000


	//----- nvinfo : EIATTR_MAXREG_COUNT
	.align		4
        /*003c*/ 	.byte	0x03, 0x1b
        /*003e*/ 	.short	0x00ff


	//----- nvinfo : EIATTR_EXIT_INSTR_OFFSETS
	.align		4
        /*0040*/ 	.byte	0x04, 0x1c
        /*0042*/ 	.short	(.L_17 - .L_16)


	//   ....[0]....
.L_16:
        /*0044*/ 	.word	0x000006e0


	//   ....[1]....
        /*0048*/ 	.word	0x00000700


	//----- nvinfo : EIATTR_REQNTID
	.align		4
.L_17:
        /*004c*/ 	.byte	0x04, 0x10
        /*004e*/ 	.short	(.L_19 - .L_18)
.L_18:
        /*0050*/ 	.word	0x00000080
        /*0054*/ 	.word	0x00000001
        /*0058*/ 	.word	0x00000001


	//----- nvinfo : EIATTR_CBANK_PARAM_SIZE
	.align		4
.L_19:
        /*005c*/ 	.byte	0x03, 0x19
        /*005e*/ 	.short	0x0014


	//----- nvinfo : EIATTR_PARAM_CBANK
	.align		4
        /*0060*/ 	.byte	0x04, 0x0a
        /*0062*/ 	.short	(.L_21 - .L_20)
	.align		4
.L_20:
        /*0064*/ 	.word	index@(.nv.constant0.triton_poi_fused__to_copy__unsafe_index_add_arange_clamp_mul_sub_0)
        /*0068*/ 	.short	0x0210
        /*006a*/ 	.short	0x0014


	//----- nvinfo : EIATTR_SW_WAR
	.align		4
.L_21:
        /*006c*/ 	.byte	0x04, 0x36
        /*006e*/ 	.short	(.L_23 - .L_22)
.L_22:
        /*0070*/ 	.word	0x00000008
.L_23:


//--------------------- .nv.callgraph             --------------------------
	.section	.nv.callgraph,"",@"SHT_CUDA_CALLGRAPH"
	.align	4
	.sectionentsize	8
	.align		4
        /*0000*/ 	.word	0x00000000
	.align		4
        /*0004*/ 	.word	0xffffffff
	.align		4
        /*0008*/ 	.word	0x00000000
	.align		4
        /*000c*/ 	.word	0xfffffffe
	.align		4
        /*0010*/ 	.word	0x00000000
	.align		4
        /*0014*/ 	.word	0xfffffffd
	.align		4
        /*0018*/ 	.word	0x00000000
	.align		4
        /*001c*/ 	.word	0xfffffffc


//--------------------- .text.triton_poi_fused__to_copy__unsafe_index_add_arange_clamp_mul_sub_0 --------------------------
	.section	.text.triton_poi_fused__to_copy__unsafe_index_add_arange_clamp_mul_sub_0,"ax",@progbits
	.align	128
        .global         triton_poi_fused__to_copy__unsafe_index_add_arange_clamp_mul_sub_0
        .type           triton_poi_fused__to_copy__unsafe_index_add_arange_clamp_mul_sub_0,@function
        .size           triton_poi_fused__to_copy__unsafe_index_add_arange_clamp_mul_sub_0,(.L_x_1 - triton_poi_fused__to_copy__unsafe_index_add_arange_clamp_mul_sub_0)
        .other          triton_poi_fused__to_copy__unsafe_index_add_arange_clamp_mul_sub_0,@"STO_CUDA_ENTRY STV_DEFAULT"
triton_poi_fused__to_copy__unsafe_index_add_arange_clamp_mul_sub_0:
.text.triton_poi_fused__to_copy__unsafe_index_add_arange_clamp_mul_sub_0:
[----:B------:R-:W0:Y:S02]  /*0000*/  LDC R1, c[0x0][0x28] ;  /* 0x00000a00ff017b82 */ /* 0x000e240000000800 */
[----:B------:R-:W1:Y:S01]  /*0010*/  S2R R0, SR_TID.X ;  /* 0x0000000000007919 */ /* 0x000e620000002100 */
[----:B------:R-:W-:Y:S01]  /*0020*/  IMAD.MOV.U32 R14, RZ, RZ, 0x10 ;  /* 0x00000010ff0e7424 */ /* 0x000fe200078e00ff */
[----:B------:R-:W-:Y:S01]  /*0030*/  ULDC.64 UR4, c[0x0][0x218] ;  /* 0x0000860000047ab9 */ /* 0x000fe20000000a00 */
[----:B------:R-:W-:Y:S01]  /*0040*/  IMAD.MOV.U32 R15, RZ, RZ, 0x0 ;  /* 0x00000000ff0f7424 */ /* 0x000fe200078e00ff */
[----:B------:R-:W2:Y:S01]  /*0050*/  S2R R3, SR_CTAID.X ;  /* 0x0000000000037919 */ /* 0x000ea20000002500 */
[----:B------:R-:W3:Y:S01]  /*0060*/  LDC.64 R18, c[0x0][0x218] ;  /* 0x00008600ff127b82 */ /* 0x000ee20000000a00 */
[----:B-1----:R-:W-:Y:S01]  /*0070*/  IMAD.SHL.U32 R0, R0, 0x2, RZ ;  /* 0x0000000200007824 */ /* 0x002fe200078e00ff */
[----:B--2---:R-:W-:-:S04]  /*0080*/  SHF.R.S32.HI R4, RZ, 0x17, R3 ;  /* 0x00000017ff047819 */ /* 0x004fc80000011403 */
[----:B------:R-:W-:Y:S02]  /*0090*/  LOP3.LUT R0, R0, 0xfe, RZ, 0xc0, !PT ;  /* 0x000000fe00007812 */ /* 0x000fe400078ec0ff */
[----:B------:R-:W-:-:S03]  /*00a0*/  SGXT R4, R4, 0x1 ;  /* 0x000000010404781a */ /* 0x000fc60000000200 */
[----:B------:R-:W-:-:S04]  /*00b0*/  IMAD R5, R3, 0x100, R0 ;  /* 0x0000010003057824 */ /* 0x000fc800078e0200 */
[----:B------:R-:W-:Y:S01]  /*00c0*/  VIADD R3, R5, 0x1 ;  /* 0x0000000105037836 */ /* 0x000fe20000000000 */
[----:B------:R-:W-:-:S04]  /*00d0*/  SHF.R.S32.HI R0, RZ, 0x1f, R5 ;  /* 0x0000001fff007819 */ /* 0x000fc80000011405 */
[----:B------:R-:W-:Y:S02]  /*00e0*/  LEA.HI R0, R0, R5, RZ, 0x2 ;  /* 0x0000000500007211 */ /* 0x000fe400078f10ff */
[----:B------:R-:W-:Y:S02]  /*00f0*/  LEA.HI R6, R4, R3, RZ, 0x2 ;  /* 0x0000000304067211 */ /* 0x000fe400078f10ff */
[----:B------:R-:W-:Y:S02]  /*0100*/  LOP3.LUT R2, R0, 0xfffffffc, RZ, 0xc0, !PT ;  /* 0xfffffffc00027812 */ /* 0x000fe400078ec0ff */
[----:B------:R-:W-:Y:S02]  /*0110*/  SHF.R.S32.HI R0, RZ, 0x2, R0 ;  /* 0x00000002ff007819 */ /* 0x000fe40000011400 */
[----:B------:R-:W-:Y:S01]  /*0120*/  LOP3.LUT R6, R6, 0xfffffffc, RZ, 0xc0, !PT ;  /* 0xfffffffc06067812 */ /* 0x000fe200078ec0ff */
[----:B------:R-:W-:Y:S01]  /*0130*/  IMAD.MOV R2, RZ, RZ, -R2 ;  /* 0x000000ffff027224 */ /* 0x000fe200078e0a02 */
[----:B------:R-:W-:-:S03]  /*0140*/  LEA.HI R4, R4, R5, RZ, 0x4 ;  /* 0x0000000504047211 */ /* 0x000fc600078f20ff */
[----:B------:R-:W-:Y:S01]  /*0150*/  IMAD.MOV R6, RZ, RZ, -R6 ;  /* 0x000000ffff067224 */ /* 0x000fe200078e0a06 */
[----:B------:R-:W-:Y:S02]  /*0160*/  VIADDMNMX R8, R5, R2, RZ, !PT ;  /* 0x0000000205087246 */ /* 0x000fe400078001ff */
[----:B------:R-:W-:Y:S02]  /*0170*/  LEA.HI R2, R0, R0, RZ, 0x2 ;  /* 0x0000000000027211 */ /* 0x000fe400078f10ff */
[----:B------:R-:W-:Y:S02]  /*0180*/  VIADDMNMX R22, R3, R6, RZ, !PT ;  /* 0x0000000603167246 */ /* 0x000fe400078001ff */
[----:B------:R-:W-:Y:S02]  /*0190*/  LOP3.LUT R2, R2, 0xfffffffc, RZ, 0xc0, !PT ;  /* 0xfffffffc02027812 */ /* 0x000fe400078ec0ff */
[----:B------:R-:W-:Y:S02]  /*01a0*/  I2FP.F32.U32 R8, R8 ;  /* 0x0000000800087245 */ /* 0x000fe40000201000 */
[----:B------:R-:W-:-:S02]  /*01b0*/  IADD3 R7, -R2, RZ, RZ ;  /* 0x000000ff02077210 */ /* 0x000fc40007ffe1ff */
[----:B------:R-:W-:Y:S01]  /*01c0*/  I2FP.F32.U32 R22, R22 ;  /* 0x0000001600167245 */ /* 0x000fe20000201000 */
[----:B------:R-:W1:Y:S01]  /*01d0*/  F2I.TRUNC.NTZ R3, R8 ;  /* 0x0000000800037305 */ /* 0x000e62000020f100 */
[----:B------:R-:W-:Y:S02]  /*01e0*/  VIADDMNMX R6, R0, R7, RZ, !PT ;  /* 0x0000000700067246 */ /* 0x000fe400078001ff */
[----:B------:R-:W-:Y:S02]  /*01f0*/  LOP3.LUT R4, R4, 0xfffffff0, RZ, 0xc0, !PT ;  /* 0xfffffff004047812 */ /* 0x000fe400078ec0ff */
[----:B------:R-:W-:-:S03]  /*0200*/  I2FP.F32.U32 R6, R6 ;  /* 0x0000000600067245 */ /* 0x000fc60000201000 */
[----:B------:R-:W2:Y:S01]  /*0210*/  F2I.TRUNC.NTZ R23, R22 ;  /* 0x0000001600177305 */ /* 0x000ea2000020f100 */
[----:B-1----:R-:W-:-:S07]  /*0220*/  ISETP.LT.U32.AND P0, PT, R3, 0x2, PT ;  /* 0x000000020300780c */ /* 0x002fce0003f01070 */
[----:B------:R-:W1:Y:S01]  /*0230*/  F2I.TRUNC.NTZ R7, R6 ;  /* 0x0000000600077305 */ /* 0x000e62000020f100 */
[----:B------:R-:W-:-:S04]  /*0240*/  SHF.R.S32.HI R0, RZ, 0x1f, R3 ;  /* 0x0000001fff007819 */ /* 0x000fc80000011403 */
[----:B------:R-:W-:Y:S02]  /*0250*/  ISETP.LT.AND.EX P0, PT, R0, RZ, PT, P0 ;  /* 0x000000ff0000720c */ /* 0x000fe40003f01300 */
[----:B--2---:R-:W-:Y:S02]  /*0260*/  ISETP.LT.U32.AND P1, PT, R23, 0x2, PT ;  /* 0x000000021700780c */ /* 0x004fe40003f21070 */
[----:B------:R-:W-:Y:S02]  /*0270*/  SHF.R.S32.HI R2, RZ, 0x1f, R23 ;  /* 0x0000001fff027819 */ /* 0x000fe40000011417 */
[----:B------:R-:W-:Y:S02]  /*0280*/  SEL R10, R3, 0x2, P0 ;  /* 0x00000002030a7807 */ /* 0x000fe40000000000 */
[----:B------:R-:W-:Y:S02]  /*0290*/  ISETP.LT.AND.EX P1, PT, R2, RZ, PT, P1 ;  /* 0x000000ff0200720c */ /* 0x000fe40003f21310 */
[C---:B-1----:R-:W-:Y:S01]  /*02a0*/  VIMNMX R9, R7.reuse, 0x2, PT ;  /* 0x0000000207097848 */ /* 0x042fe20003fe0100 */
[----:B------:R-:W-:Y:S01]  /*02b0*/  IMAD.SHL.U32 R25, R7, 0x4, RZ ;  /* 0x0000000407197824 */ /* 0x000fe200078e00ff */
[----:B------:R-:W-:Y:S01]  /*02c0*/  SEL R11, R0, RZ, P0 ;  /* 0x000000ff000b7207 */ /* 0x000fe20000000000 */
[----:B------:R-:W-:Y:S01]  /*02d0*/  IMAD.MOV.U32 R0, RZ, RZ, RZ ;  /* 0x000000ffff007224 */ /* 0x000fe200078e00ff */
[----:B------:R-:W-:Y:S01]  /*02e0*/  LEA R16, P0, R10, UR4, 0x2 ;  /* 0x000000040a107c11 */ /* 0x000fe2000f8010ff */
[----:B------:R-:W-:Y:S01]  /*02f0*/  IMAD.WIDE R14, R9, 0x10, R14 ;  /* 0x00000010090e7825 */ /* 0x000fe200078e020e */
[----:B------:R-:W-:-:S02]  /*0300*/  SEL R9, R23, 0x2, P1 ;  /* 0x0000000217097807 */ /* 0x000fc40000800000 */
[----:B------:R-:W-:Y:S02]  /*0310*/  SEL R2, R2, RZ, P1 ;  /* 0x000000ff02027207 */ /* 0x000fe40000800000 */
[C---:B------:R-:W-:Y:S02]  /*0320*/  LEA R12, P1, R9.reuse, UR4, 0x2 ;  /* 0x00000004090c7c11 */ /* 0x040fe4000f8210ff */
[----:B------:R-:W-:Y:S02]  /*0330*/  LEA.HI.X R17, R10, UR5, R11, 0x2, P0 ;  /* 0x000000050a117c11 */ /* 0x000fe400080f140b */
[----:B------:R-:W-:Y:S02]  /*0340*/  IADD3 R10, P0, R14, UR4, RZ ;  /* 0x000000040e0a7c10 */ /* 0x000fe4000ff1e0ff */
[----:B------:R-:W-:Y:S01]  /*0350*/  LEA.HI.X R13, R9, UR5, R2, 0x2, P1 ;  /* 0x00000005090d7c11 */ /* 0x000fe200088f1402 */
[----:B------:R-:W-:Y:S01]  /*0360*/  IMAD.IADD R24, R4, 0x1, R25 ;  /* 0x0000000104187824 */ /* 0x000fe200078e0219 */
[----:B------:R-:W-:Y:S01]  /*0370*/  IADD3 R20, P1, R14, R16, RZ ;  /* 0x000000100e147210 */ /* 0x000fe20007f3e0ff */
[----:B------:R-:W-:Y:S01]  /*0380*/  IMAD.MOV.U32 R2, RZ, RZ, RZ ;  /* 0x000000ffff027224 */ /* 0x000fe200078e00ff */
[----:B------:R-:W-:Y:S01]  /*0390*/  IADD3 R14, P2, R14, R12, RZ ;  /* 0x0000000c0e0e7210 */ /* 0x000fe20007f5e0ff */
[----:B------:R-:W-:Y:S01]  /*03a0*/  HFMA2.MMA R9, -RZ, RZ, 0, 0 ;  /* 0x00000000ff097435 */ /* 0x000fe200000001ff */
[----:B------:R-:W-:Y:S01]  /*03b0*/  IADD3.X R11, R15, UR5, RZ, P0, !PT ;  /* 0x000000050f0b7c10 */ /* 0x000fe200087fe4ff */
[--C-:B------:R-:W-:Y:S01]  /*03c0*/  IMAD.X R21, R15, 0x1, R17.reuse, P1 ;  /* 0x000000010f157824 */ /* 0x100fe200008e0611 */
[----:B------:R-:W-:Y:S01]  /*03d0*/  ISETP.GE.AND P0, PT, R5, 0x100, PT ;  /* 0x000001000500780c */ /* 0x000fe20003f06270 */
[----:B------:R-:W-:Y:S01]  /*03e0*/  IMAD.WIDE R16, R25, 0x4, R16 ;  /* 0x0000000419107825 */ /* 0x000fe200078e0210 */
[----:B------:R-:W-:Y:S01]  /*03f0*/  IADD3.X R15, R15, R13, RZ, P2, !PT ;  /* 0x0000000d0f0f7210 */ /* 0x000fe200017fe4ff */
[----:B------:R-:W-:-:S02]  /*0400*/  ULDC.64 UR4, c[0x0][0x208] ;  /* 0x0000820000047ab9 */ /* 0x000fc40000000a00 */
[----:B------:R-:W-:-:S04]  /*0410*/  IMAD.WIDE R26, R3, 0x4, R10 ;  /* 0x00000004031a7825 */ /* 0x000fc800078e020a */
[----:B------:R-:W-:-:S04]  /*0420*/  IMAD.WIDE R14, R4, 0x4, R14 ;  /* 0x00000004040e7825 */ /* 0x000fc800078e020e */
[----:B------:R-:W-:Y:S01]  /*0430*/  IMAD.WIDE R12, R25, 0x4, R12 ;  /* 0x00000004190c7825 */ /* 0x000fe200078e020c */
[----:B------:R-:W2:Y:S03]  /*0440*/  @!P0 LDG.E.EL R0, desc[UR4][R14.64+0x4] ;  /* 0x000004040e008981 */ /* 0x000ea6000c2e1900 */
[----:B------:R-:W-:-:S04]  /*0450*/  IMAD.WIDE R10, R23, 0x4, R10 ;  /* 0x00000004170a7825 */ /* 0x000fc800078e020a */
[----:B------:R-:W-:-:S04]  /*0460*/  IMAD.WIDE R20, R4, 0x4, R20 ;  /* 0x0000000404147825 */ /* 0x000fc800078e0214 */
[----:B------:R-:W-:Y:S01]  /*0470*/  IMAD.IADD R29, R3, 0x1, R24 ;  /* 0x00000001031d7824 */ /* 0x000fe200078e0218 */
[----:B------:R-:W-:Y:S01]  /*0480*/  IADD3 R24, R23, R24, RZ ;  /* 0x0000001817187210 */ /* 0x000fe20007ffe0ff */
[C---:B------:R-:W-:Y:S01]  /*0490*/  IMAD.WIDE R16, R4.reuse, 0x4, R16 ;  /* 0x0000000404107825 */ /* 0x040fe200078e0210 */
[----:B------:R1:W4:Y:S03]  /*04a0*/  @!P0 LDG.E.EL R2, desc[UR4][R20.64+0x4] ;  /* 0x0000040414028981 */ /* 0x000326000c2e1900 */
[C---:B------:R-:W-:Y:S01]  /*04b0*/  IMAD.WIDE R26, R4.reuse, 0x4, R26 ;  /* 0x00000004041a7825 */ /* 0x040fe200078e021a */
[----:B------:R5:W2:Y:S03]  /*04c0*/  @!P0 LDG.E.EL R9, desc[UR4][R16.64+0x4] ;  /* 0x0000040410098981 */ /* 0x000aa6000c2e1900 */
[----:B------:R-:W-:Y:S01]  /*04d0*/  IMAD.WIDE R12, R4, 0x4, R12 ;  /* 0x00000004040c7825 */ /* 0x000fe200078e020c */
[----:B-1----:R-:W-:-:S03]  /*04e0*/  CS2R R20, SRZ ;  /* 0x0000000000147805 */ /* 0x002fc6000001ff00 */
[----:B------:R-:W-:Y:S01]  /*04f0*/  IMAD.WIDE R10, R4, 0x4, R10 ;  /* 0x00000004040a7825 */ /* 0x000fe200078e020a */
[----:B-----5:R-:W1:Y:S03]  /*0500*/  LDC.64 R16, c[0x0][0x210] ;  /* 0x00008400ff107b82 */ /* 0x020e660000000a00 */
[----:B---3--:R-:W-:Y:S01]  /*0510*/  IMAD.WIDE R14, R29, 0x4, R18 ;  /* 0x000000041d0e7825 */ /* 0x008fe200078e0212 */
[----:B------:R-:W2:Y:S03]  /*0520*/  @!P0 LDG.E.EL R21, desc[UR4][R10.64] ;  /* 0x000000040a158981 */ /* 0x000ea6000c2e1900 */
[----:B------:R-:W-:Y:S01]  /*0530*/  IMAD.MOV.U32 R25, RZ, RZ, RZ ;  /* 0x000000ffff197224 */ /* 0x000fe200078e00ff */
[----:B------:R-:W3:Y:S01]  /*0540*/  @!P0 LDG.E.EL R20, desc[UR4][R14.64] ;  /* 0x000000040e148981 */ /* 0x000ee2000c2e1900 */
[----:B------:R-:W-:-:S02]  /*0550*/  IMAD.MOV.U32 R29, RZ, RZ, RZ ;  /* 0x000000ffff1d7224 */ /* 0x000fc400078e00ff */
[----:B------:R-:W-:Y:S02]  /*0560*/  IMAD.MOV.U32 R4, RZ, RZ, RZ ;  /* 0x000000ffff047224 */ /* 0x000fe400078e00ff */
[----:B------:R-:W-:Y:S01]  /*0570*/  IMAD.WIDE R18, R24, 0x4, R18 ;  /* 0x0000000418127825 */ /* 0x000fe200078e0212 */
[----:B------:R-:W4:Y:S04]  /*0580*/  @!P0 LDG.E.EL R25, desc[UR4][R26.64] ;  /* 0x000000041a198981 */ /* 0x000f28000c2e1900 */
[----:B------:R-:W5:Y:S04]  /*0590*/  @!P0 LDG.E.EL R29, desc[UR4][R12.64+0x4] ;  /* 0x000004040c1d8981 */ /* 0x000f68000c2e1900 */
[----:B------:R-:W5:Y:S01]  /*05a0*/  @!P0 LDG.E.EL R4, desc[UR4][R18.64] ;  /* 0x0000000412048981 */ /* 0x000f62000c2e1900 */
[----:B------:R-:W-:-:S02]  /*05b0*/  I2FP.F32.S32 R3, R3 ;  /* 0x0000000300037245 */ /* 0x000fc40000201400 */
[----:B------:R-:W-:-:S03]  /*05c0*/  I2FP.F32.S32 R23, R23 ;  /* 0x0000001700177245 */ /* 0x000fc60000201400 */
[----:B------:R-:W-:Y:S02]  /*05d0*/  FADD.SAT R3, R8, -R3 ;  /* 0x8000000308037221 */ /* 0x000fe40000002000 */
[----:B------:R-:W-:Y:S01]  /*05e0*/  FADD.SAT R22, R22, -R23 ;  /* 0x8000001716167221 */ /* 0x000fe20000002000 */
[----:B------:R-:W-:Y:S01]  /*05f0*/  I2FP.F32.S32 R7, R7 ;  /* 0x0000000700077245 */ /* 0x000fe20000201400 */
[----:B-1----:R-:W-:-:S04]  /*0600*/  IMAD.WIDE R16, R5, 0x4, R16 ;  /* 0x0000000405107825 */ /* 0x002fc800078e0210 */
[----:B------:R-:W-:Y:S01]  /*0610*/  FADD.SAT R7, R6, -R7 ;  /* 0x8000000706077221 */ /* 0x000fe20000002000 */
[----:B--2---:R-:W-:Y:S01]  /*0620*/  FADD R0, R0, -R21 ;  /* 0x8000001500007221 */ /* 0x004fe20000000000 */
[----:B---3--:R-:W-:-:S03]  /*0630*/  FADD R9, R9, -R20 ;  /* 0x8000001409097221 */ /* 0x008fc60000000000 */
[----:B------:R-:W-:Y:S01]  /*0640*/  FFMA R0, R22, R0, R21 ;  /* 0x0000000016007223 */ /* 0x000fe20000000015 */
[----:B----4-:R-:W-:Y:S01]  /*0650*/  FADD R2, R2, -R25 ;  /* 0x8000001902027221 */ /* 0x010fe20000000000 */
[----:B------:R-:W-:-:S03]  /*0660*/  FFMA R9, R3, R9, R20 ;  /* 0x0000000903097223 */ /* 0x000fc60000000014 */
[----:B------:R-:W-:Y:S01]  /*0670*/  FFMA R2, R3, R2, R25 ;  /* 0x0000000203027223 */ /* 0x000fe20000000019 */
[----:B-----5:R-:W-:-:S04]  /*0680*/  FADD R29, R29, -R4 ;  /* 0x800000041d1d7221 */ /* 0x020fc80000000000 */
[----:B------:R-:W-:Y:S01]  /*0690*/  FFMA R29, R22, R29, R4 ;  /* 0x0000001d161d7223 */ /* 0x000fe20000000004 */
[----:B------:R-:W-:-:S03]  /*06a0*/  FADD R2, R2, -R9 ;  /* 0x8000000902027221 */ /* 0x000fc60000000000 */
[----:B------:R-:W-:Y:S01]  /*06b0*/  FADD R0, R0, -R29 ;  /* 0x8000001d00007221 */ /* 0x000fe20000000000 */
[----:B------:R-:W-:-:S03]  /*06c0*/  FFMA R2, R2, R7, R9 ;  /* 0x0000000702027223 */ /* 0x000fc60000000009 */
[----:B------:R-:W-:Y:S01]  /*06d0*/  FFMA R3, R0, R7, R29 ;  /* 0x0000000700037223 */ /* 0x000fe2000000001d */
[----:B------:R-:W-:Y:S06]  /*06e0*/  @P0 EXIT ;  /* 0x000000000000094d */ /* 0x000fec0003800000 */
[----:B------:R-:W-:Y:S01]  /*06f0*/  STG.E.64 desc[UR4][R16.64], R2 ;  /* 0x0000000210007986 */ /* 0x000fe2000c101b04 */
[----:B------:R-:W-:Y:S05]  /*0700*/  EXIT ;  /* 0x000000000000794d */ /* 0x000fea0003800000 */
.L_x_0:
[----:B------:R-:W-:-:S00]  /*0710*/  BRA `(.L_x_0) ;  /* 0xfffffffc00fc7947 */ /* 0x000fc0000383ffff */
[----:B------:R-:W-:-:S00]  /*0720*/  NOP ;  /* 0x0000000000007918 */ /* 0x000fc00000000000 */
        /* <DEDUP_REMOVED lines=13> */
.L_x_1:


//--------------------- .nv.constant0.triton_poi_fused__to_copy__unsafe_index_add_arange_clamp_mul_sub_0 --------------------------
	.section	.nv.constant0.triton_poi_fused__to_copy__unsafe_index_add_arange_clamp_mul_sub_0,"a",@progbits
	.sectionflags	@""
	.align	4
.nv.constant0.triton_poi_fused__to_copy__unsafe_index_add_arange_clamp_mul_sub_0:
	.zero		548
